//
// Generated by NVIDIA NVVM Compiler
//
// Compiler Build ID: CL-36424714
// Cuda compilation tools, release 13.0, V13.0.88
// Based on NVVM 20.0.0
//

.version 9.0
.target sm_100
.address_size 64

	// .globl	vector_add

.visible .entry vector_add(
	.param .u64 .ptr .align 1 vector_add_param_0,
	.param .u64 .ptr .align 1 vector_add_param_1,
	.param .u64 .ptr .align 1 vector_add_param_2
)
{
	.reg .b32 	%r<2>;
	.reg .b32 	%f<4>;
	.reg .b64 	%rd<11>;

	ld.param.u64 	%rd1, [vector_add_param_0];
	ld.param.u64 	%rd2, [vector_add_param_1];
	ld.param.u64 	%rd3, [vector_add_param_2];
	cvta.to.global.u64 	%rd4, %rd3;
	cvta.to.global.u64 	%rd5, %rd2;
	cvta.to.global.u64 	%rd6, %rd1;
	mov.u32 	%r1, %ctaid.x;
	mul.wide.u32 	%rd7, %r1, 4;
	add.s64 	%rd8, %rd6, %rd7;
	ld.global.f32 	%f1, [%rd8];
	add.s64 	%rd9, %rd5, %rd7;
	ld.global.f32 	%f2, [%rd9];
	add.f32 	%f3, %f1, %f2;
	add.s64 	%rd10, %rd4, %rd7;
	st.global.f32 	[%rd10], %f3;
	ret;

}


// ===== COMPILED SASS (sm_100) =====

	.target	sm_100

	.elftype	@"ET_EXEC"


//--------------------- .note.nv.tkinfo           --------------------------
	.section	.note.nv.tkinfo,"",@"SHT_NOTE"
	.sectionflags	@"SHF_NOTE_NV_TKINFO"
	.tkinfo
        /*0018*/ 	.word	0x00000002
        /*0030*/ 	.string	""
        /*0030*/ 	.string	"ptxas"
        /*0030*/ 	.string	"Cuda compilation tools, release 13.0, V13.0.88"
        /*0030*/ 	.string	"Build cuda_13.0.r13.0/compiler.36424714_0"
        /*0030*/ 	.string	"-arch sm_100 -m 64 "



//--------------------- .note.nv.cuinfo           --------------------------
	.section	.note.nv.cuinfo,"",@"SHT_NOTE"
	.sectionflags	@"SHF_NOTE_NV_CUINFO"
        /*0018*/ 	.short	0x0002
        /*001a*/ 	.short	0x0064
        /*001c*/ 	.short	0x0082
	.zero		2


//--------------------- .nv.info                  --------------------------
	.section	.nv.info,"",@"SHT_CUDA_INFO"
	.align	4


	//----- nvinfo : EIATTR_REGCOUNT
	.align		4
        /*0000*/ 	.byte	0x04, 0x2f
        /*0002*/ 	.short	(.L_1 - .L_0)
	.align		4
.L_0:
        /*0004*/ 	.word	index@(vector_add)
        /*0008*/ 	.word	0x0000000c


	//----- nvinfo : EIATTR_FRAME_SIZE
	.align		4
.L_1:
        /*000c*/ 	.byte	0x04, 0x11
        /*000e*/ 	.short	(.L_3 - .L_2)
	.align		4
.L_2:
        /*0010*/ 	.word	index@(vector_add)
        /*0014*/ 	.word	0x00000000


	//----- nvinfo : EIATTR_MIN_STACK_SIZE
	.align		4
.L_3:
        /*0018*/ 	.byte	0x04, 0x12
        /*001a*/ 	.short	(.L_5 - .L_4)
	.align		4
.L_4:
        /*001c*/ 	.word	index@(vector_add)
        /*0020*/ 	.word	0x00000000
.L_5:


//--------------------- .nv.compat                --------------------------
	.section	.nv.compat,"",@"SHT_CUDA_COMPAT_INFO"
	.align	4
        /*0000*/ 	.byte	0x02, 0x09, 0x00, 0x00, 0x02, 0x02, 0x01, 0x00, 0x02, 0x05, 0x05, 0x00, 0x03, 0x07, 0x01, 0x01
        /*0010*/ 	.byte	0x02, 0x03, 0x00, 0x00, 0x02, 0x06, 0x01, 0x00, 0x04, 0x0b, 0x08, 0x00, 0x09, 0x00, 0x00, 0x00
        /*0020*/ 	.byte	0x00, 0x00, 0x00, 0x00


//--------------------- .nv.info.vector_add       --------------------------
	.section	.nv.info.vector_add,"",@"SHT_CUDA_INFO"
	.sectionflags	@""
	.align	4


	//----- nvinfo : EIATTR_CUDA_API_VERSION
	.align		4
        /*0000*/ 	.byte	0x04, 0x37
        /*0002*/ 	.short	(.L_7 - .L_6)
.L_6:
        /*0004*/ 	.word	0x00000082


	//----- nvinfo : EIATTR_KPARAM_INFO
	.align		4
.L_7:
        /*0008*/ 	.byte	0x04, 0x17
        /*000a*/ 	.short	(.L_9 - .L_8)
.L_8:
        /*000c*/ 	.word	0x00000000
        /*0010*/ 	.short	0x0002
        /*0012*/ 	.short	0x0010
        /*0014*/ 	.byte	0x00, 0xf5, 0x21, 0x00


	//----- nvinfo : EIATTR_KPARAM_INFO
	.align		4
.L_9:
        /*0018*/ 	.byte	0x04, 0x17
        /*001a*/ 	.short	(.L_11 - .L_10)
.L_10:
        /*001c*/ 	.word	0x00000000
        /*0020*/ 	.short	0x0001
        /*0022*/ 	.short	0x0008
        /*0024*/ 	.byte	0x00, 0xf5, 0x21, 0x00


	//----- nvinfo : EIATTR_KPARAM_INFO
	.align		4
.L_11:
        /*0028*/ 	.byte	0x04, 0x17
        /*002a*/ 	.short	(.L_13 - .L_12)
.L_12:
        /*002c*/ 	.word	0x00000000
        /*0030*/ 	.short	0x0000
        /*0032*/ 	.short	0x0000
        /*0034*/ 	.byte	0x00, 0xf5, 0x21, 0x00


	//----- nvinfo : EIATTR_SPARSE_MMA_MASK
	.align		4
.L_13:
        /*0038*/ 	.byte	0x03, 0x50
        /*003a*/ 	.short	0x0000


	//----- nvinfo : EIATTR_MAXREG_COUNT
	.align		4
        /*003c*/ 	.byte	0x03, 0x1b
        /*003e*/ 	.short	0x00ff


	//----- nvinfo : EIATTR_MERCURY_ISA_VERSION
	.align		4
        /*0040*/ 	.byte	0x03, 0x5f
        /*0042*/ 	.short	0x0101


	//----- nvinfo : EIATTR_VRC_CTA_INIT_COUNT
	.align		4
        /*0044*/ 	.byte	0x02, 0x4a
	.zero		1
	.zero		1


	//----- nvinfo : EIATTR_EXIT_INSTR_OFFSETS
	.align		4
        /*0048*/ 	.byte	0x04, 0x1c
        /*004a*/ 	.short	(.L_15 - .L_14)


	//   ....[0]....
.L_14:
        /*004c*/ 	.word	0x000000d0


	//----- nvinfo : EIATTR_CBANK_PARAM_SIZE
	.align		4
.L_15:
        /*0050*/ 	.byte	0x03, 0x19
        /*0052*/ 	.short	0x0018


	//----- nvinfo : EIATTR_PARAM_CBANK
	.align		4
        /*0054*/ 	.byte	0x04, 0x0a
        /*0056*/ 	.short	(.L_17 - .L_16)
	.align		4
.L_16:
        /*0058*/ 	.word	index@(.nv.constant0.vector_add)
        /*005c*/ 	.short	0x0380
        /*005e*/ 	.short	0x0018


	//----- nvinfo : EIATTR_SW_WAR
	.align		4
.L_17:
        /*0060*/ 	.byte	0x04, 0x36
        /*0062*/ 	.short	(.L_19 - .L_18)
.L_18:
        /*0064*/ 	.word	0x00000008
.L_19:


//--------------------- .nv.callgraph             --------------------------
	.section	.nv.callgraph,"",@"SHT_CUDA_CALLGRAPH"
	.align	4
	.sectionentsize	8
	.align		4
        /*0000*/ 	.word	0x00000000
	.align		4
        /*0004*/ 	.word	0xffffffff
	.align		4
        /*0008*/ 	.word	0x00000000
	.align		4
        /*000c*/ 	.word	0xfffffffe
	.align		4
        /*0010*/ 	.word	0x00000000
	.align		4
        /*0014*/ 	.word	0xfffffffd
	.align		4
        /*0018*/ 	.word	0x00000000
	.align		4
        /*001c*/ 	.word	0xfffffffc


//--------------------- .text.vector_add          --------------------------
	.section	.text.vector_add,"ax",@progbits
	.align	128
        .global         vector_add
        .type           vector_add,@function
        .size           vector_add,(.L_x_1 - vector_add)
        .other          vector_add,@"STO_CUDA_ENTRY STV_DEFAULT"
vector_add:
.text.vector_add:
[----:B------:R-:W-:Y:S01]  /*0000*/  LDC R1, c[0x0][0x37c] ;  /* 0x0000df00ff017b82 */ /* 0x000fe20000000800 */
[----:B------:R-:W0:Y:S07]  /*0010*/  S2R R9, SR_CTAID.X ;  /* 0x0000000000097919 */ /* 0x000e2e0000002500 */
[----:B------:R-:W0:Y:S01]  /*0020*/  LDC.64 R2, c[0x0][0x380] ;  /* 0x0000e000ff027b82 */ /* 0x000e220000000a00 */
[----:B------:R-:W1:Y:S07]  /*0030*/  LDCU.64 UR4, c[0x0][0x358] ;  /* 0x00006b00ff0477ac */ /* 0x000e6e0008000a00 */
[----:B------:R-:W2:Y:S08]  /*0040*/  LDC.64 R4, c[0x0][0x388] ;  /* 0x0000e200ff047b82 */ /* 0x000eb00000000a00 */
[----:B------:R-:W3:Y:S01]  /*0050*/  LDC.64 R6, c[0x0][0x390] ;  /* 0x0000e400ff067b82 */ /* 0x000ee20000000a00 */
[----:B0-----:R-:W-:-:S04]  /*0060*/  IMAD.WIDE.U32 R2, R9, 0x4, R2 ;  /* 0x0000000409027825 */ /* 0x001fc800078e0002 */
[C---:B--2---:R-:W-:Y:S02]  /*0070*/  IMAD.WIDE.U32 R4, R9.reuse, 0x4, R4 ;  /* 0x0000000409047825 */ /* 0x044fe400078e0004 */
[----:B-1----:R-:W2:Y:S04]  /*0080*/  LDG.E R2, desc[UR4][R2.64] ;  /* 0x0000000402027981 */ /* 0x002ea8000c1e1900 */
[----:B------:R-:W2:Y:S01]  /*0090*/  LDG.E R5, desc[UR4][R4.64] ;  /* 0x0000000404057981 */ /* 0x000ea2000c1e1900 */
[----:B---3--:R-:W-:-:S04]  /*00a0*/  IMAD.WIDE.U32 R6, R9, 0x4, R6 ;  /* 0x0000000409067825 */ /* 0x008fc800078e0006 */
[----:B--2---:R-:W-:-:S05]  /*00b0*/  FADD R9, R2, R5 ;  /* 0x0000000502097221 */ /* 0x004fca0000000000 */
[----:B------:R-:W-:Y:S01]  /*00c0*/  STG.E desc[UR4][R6.64], R9 ;  /* 0x0000000906007986 */ /* 0x000fe2000c101904 */
[----:B------:R-:W-:Y:S05]  /*00d0*/  EXIT ;  /* 0x000000000000794d */ /* 0x000fea0003800000 */
.L_x_0:
[----:B------:R-:W-:-:S00]  /*00e0*/  BRA `(.L_x_0) ;  /* 0xfffffffc00fc7947 */ /* 0x000fc0000383ffff */
[----:B------:R-:W-:-:S00]  /*00f0*/  NOP ;  /* 0x0000000000007918 */ /* 0x000fc00000000000 */
        /* <DEDUP_REMOVED lines=8> */
.L_x_1:


//--------------------- .nv.shared.reserved.0     --------------------------
	.section	.nv.shared.reserved.0,"aw",@nobits
	.weak		__nv_reservedSMEM_offset_0_alias
	.size		__nv_reservedSMEM_offset_0_alias, 0, 64
	.other		__nv_reservedSMEM_offset_0_alias,@"STO_CUDA_RESERVED_SHARED STV_DEFAULT"
__nv_reservedSMEM_offset_0_alias:
	.zero		0
	.zero		64


//--------------------- .nv.constant0.vector_add  --------------------------
	.section	.nv.constant0.vector_add,"a",@progbits
	.sectionflags	@""
	.align	4
.nv.constant0.vector_add:
	.zero		920


//--------------------- SYMBOLS --------------------------

	.type		.nv.reservedSmem.offset0,@object
	.size		.nv.reservedSmem.offset0,0x4
